//
// Generated by NVIDIA NVVM Compiler
//
// Compiler Build ID: CL-36424714
// Cuda compilation tools, release 13.0, V13.0.88
// Based on NVVM 20.0.0
//

.version 9.0
.target sm_100
.address_size 64

	// .globl	_Z18invertRedCoalescedPhii

.visible .entry _Z18invertRedCoalescedPhii(
	.param .u64 .ptr .align 1 _Z18invertRedCoalescedPhii_param_0,
	.param .u32 _Z18invertRedCoalescedPhii_param_1,
	.param .u32 _Z18invertRedCoalescedPhii_param_2
)
{
	.reg .pred 	%p<2>;
	.reg .b16 	%rs<3>;
	.reg .b32 	%r<8>;
	.reg .b64 	%rd<5>;

	ld.param.u64 	%rd1, [_Z18invertRedCoalescedPhii_param_0];
	ld.param.u32 	%r2, [_Z18invertRedCoalescedPhii_param_1];
	ld.param.u32 	%r3, [_Z18invertRedCoalescedPhii_param_2];
	mov.u32 	%r4, %ctaid.x;
	mov.u32 	%r5, %ntid.x;
	mov.u32 	%r6, %tid.x;
	mad.lo.s32 	%r1, %r4, %r5, %r6;
	mul.lo.s32 	%r7, %r3, %r2;
	setp.ge.s32 	%p1, %r1, %r7;
	@%p1 bra 	$L__BB0_2;
	cvta.to.global.u64 	%rd2, %rd1;
	cvt.s64.s32 	%rd3, %r1;
	add.s64 	%rd4, %rd2, %rd3;
	ld.global.u8 	%rs1, [%rd4];
	not.b16 	%rs2, %rs1;
	st.global.u8 	[%rd4], %rs2;
$L__BB0_2:
	ret;

}
	// .globl	_Z20invertRedUncoalescedPhii
.visible .entry _Z20invertRedUncoalescedPhii(
	.param .u64 .ptr .align 1 _Z20invertRedUncoalescedPhii_param_0,
	.param .u32 _Z20invertRedUncoalescedPhii_param_1,
	.param .u32 _Z20invertRedUncoalescedPhii_param_2
)
{
	.reg .pred 	%p<7>;
	.reg .b16 	%rs<11>;
	.reg .b32 	%r<33>;
	.reg .b64 	%rd<11>;

	ld.param.u64 	%rd2, [_Z20invertRedUncoalescedPhii_param_0];
	ld.param.u32 	%r13, [_Z20invertRedUncoalescedPhii_param_1];
	ld.param.u32 	%r14, [_Z20invertRedUncoalescedPhii_param_2];
	cvta.to.global.u64 	%rd1, %rd2;
	mov.u32 	%r15, %ctaid.x;
	mov.u32 	%r16, %ntid.x;
	mov.u32 	%r17, %tid.x;
	mad.lo.s32 	%r31, %r15, %r16, %r17;
	mul.lo.s32 	%r2, %r14, %r13;
	mov.u32 	%r18, %nctaid.x;
	mul.lo.s32 	%r3, %r16, %r18;
	setp.ge.s32 	%p1, %r31, %r2;
	@%p1 bra 	$L__BB1_7;
	add.s32 	%r19, %r31, %r3;
	max.s32 	%r20, %r2, %r19;
	setp.lt.s32 	%p2, %r19, %r2;
	selp.u32 	%r21, 1, 0, %p2;
	add.s32 	%r22, %r19, %r21;
	sub.s32 	%r23, %r20, %r22;
	div.u32 	%r24, %r23, %r3;
	add.s32 	%r4, %r24, %r21;
	and.b32  	%r25, %r4, 3;
	setp.eq.s32 	%p3, %r25, 3;
	@%p3 bra 	$L__BB1_4;
	add.s32 	%r26, %r4, 1;
	and.b32  	%r27, %r26, 3;
	neg.s32 	%r29, %r27;
$L__BB1_3:
	.pragma "nounroll";
	cvt.s64.s32 	%rd3, %r31;
	add.s64 	%rd4, %rd1, %rd3;
	ld.global.u8 	%rs1, [%rd4];
	not.b16 	%rs2, %rs1;
	st.global.u8 	[%rd4], %rs2;
	add.s32 	%r31, %r31, %r3;
	add.s32 	%r29, %r29, 1;
	setp.ne.s32 	%p4, %r29, 0;
	@%p4 bra 	$L__BB1_3;
$L__BB1_4:
	setp.lt.u32 	%p5, %r4, 3;
	@%p5 bra 	$L__BB1_7;
	cvt.s64.s32 	%rd7, %r3;
	shl.b32 	%r28, %r3, 2;
$L__BB1_6:
	cvt.s64.s32 	%rd5, %r31;
	add.s64 	%rd6, %rd1, %rd5;
	ld.global.u8 	%rs3, [%rd6];
	not.b16 	%rs4, %rs3;
	st.global.u8 	[%rd6], %rs4;
	add.s64 	%rd8, %rd6, %rd7;
	ld.global.u8 	%rs5, [%rd8];
	not.b16 	%rs6, %rs5;
	st.global.u8 	[%rd8], %rs6;
	add.s64 	%rd9, %rd8, %rd7;
	ld.global.u8 	%rs7, [%rd9];
	not.b16 	%rs8, %rs7;
	st.global.u8 	[%rd9], %rs8;
	add.s64 	%rd10, %rd9, %rd7;
	ld.global.u8 	%rs9, [%rd10];
	not.b16 	%rs10, %rs9;
	st.global.u8 	[%rd10], %rs10;
	add.s32 	%r31, %r28, %r31;
	setp.lt.s32 	%p6, %r31, %r2;
	@%p6 bra 	$L__BB1_6;
$L__BB1_7:
	ret;

}


// ===== COMPILED SASS (sm_100) =====

	.target	sm_100

	.elftype	@"ET_EXEC"


//--------------------- .note.nv.tkinfo           --------------------------
	.section	.note.nv.tkinfo,"",@"SHT_NOTE"
	.sectionflags	@"SHF_NOTE_NV_TKINFO"
	.tkinfo
        /*0018*/ 	.word	0x00000002
        /*0030*/ 	.string	""
        /*0030*/ 	.string	"ptxas"
        /*0030*/ 	.string	"Cuda compilation tools, release 13.0, V13.0.88"
        /*0030*/ 	.string	"Build cuda_13.0.r13.0/compiler.36424714_0"
        /*0030*/ 	.string	"-arch sm_100 -m 64 "



//--------------------- .note.nv.cuinfo           --------------------------
	.section	.note.nv.cuinfo,"",@"SHT_NOTE"
	.sectionflags	@"SHF_NOTE_NV_CUINFO"
        /*0018*/ 	.short	0x0002
        /*001a*/ 	.short	0x0064
        /*001c*/ 	.short	0x0082
	.zero		2


//--------------------- .nv.info                  --------------------------
	.section	.nv.info,"",@"SHT_CUDA_INFO"
	.align	4


	//----- nvinfo : EIATTR_REGCOUNT
	.align		4
        /*0000*/ 	.byte	0x04, 0x2f
        /*0002*/ 	.short	(.L_1 - .L_0)
	.align		4
.L_0:
        /*0004*/ 	.word	index@(_Z18invertRedCoalescedPhii)
        /*0008*/ 	.word	0x00000008


	//----- nvinfo : EIATTR_FRAME_SIZE
	.align		4
.L_1:
        /*000c*/ 	.byte	0x04, 0x11
        /*000e*/ 	.short	(.L_3 - .L_2)
	.align		4
.L_2:
        /*0010*/ 	.word	index@(_Z18invertRedCoalescedPhii)
        /*0014*/ 	.word	0x00000000


	//----- nvinfo : EIATTR_REGCOUNT
	.align		4
.L_3:
        /*0018*/ 	.byte	0x04, 0x2f
        /*001a*/ 	.short	(.L_5 - .L_4)
	.align		4
.L_4:
        /*001c*/ 	.word	index@(_Z20invertRedUncoalescedPhii)
        /*0020*/ 	.word	0x00000016


	//----- nvinfo : EIATTR_FRAME_SIZE
	.align		4
.L_5:
        /*0024*/ 	.byte	0x04, 0x11
        /*0026*/ 	.short	(.L_7 - .L_6)
	.align		4
.L_6:
        /*0028*/ 	.word	index@(_Z20invertRedUncoalescedPhii)
        /*002c*/ 	.word	0x00000000


	//----- nvinfo : EIATTR_MIN_STACK_SIZE
	.align		4
.L_7:
        /*0030*/ 	.byte	0x04, 0x12
        /*0032*/ 	.short	(.L_9 - .L_8)
	.align		4
.L_8:
        /*0034*/ 	.word	index@(_Z20invertRedUncoalescedPhii)
        /*0038*/ 	.word	0x00000000


	//----- nvinfo : EIATTR_MIN_STACK_SIZE
	.align		4
.L_9:
        /*003c*/ 	.byte	0x04, 0x12
        /*003e*/ 	.short	(.L_11 - .L_10)
	.align		4
.L_10:
        /*0040*/ 	.word	index@(_Z18invertRedCoalescedPhii)
        /*0044*/ 	.word	0x00000000
.L_11:


//--------------------- .nv.compat                --------------------------
	.section	.nv.compat,"",@"SHT_CUDA_COMPAT_INFO"
	.align	4
        /*0000*/ 	.byte	0x02, 0x09, 0x00, 0x00, 0x02, 0x02, 0x01, 0x00, 0x02, 0x05, 0x05, 0x00, 0x03, 0x07, 0x01, 0x01
        /*0010*/ 	.byte	0x02, 0x03, 0x00, 0x00, 0x02, 0x06, 0x01, 0x00, 0x04, 0x0b, 0x08, 0x00, 0x09, 0x00, 0x00, 0x00
        /*0020*/ 	.byte	0x00, 0x00, 0x00, 0x00


//--------------------- .nv.info._Z20invertRedUncoalescedPhii --------------------------
	.section	.nv.info._Z20invertRedUncoalescedPhii,"",@"SHT_CUDA_INFO"
	.sectionflags	@""
	.align	4


	//----- nvinfo : EIATTR_CUDA_API_VERSION
	.align		4
        /*0000*/ 	.byte	0x04, 0x37
        /*0002*/ 	.short	(.L_13 - .L_12)
.L_12:
        /*0004*/ 	.word	0x00000082


	//----- nvinfo : EIATTR_KPARAM_INFO
	.align		4
.L_13:
        /*0008*/ 	.byte	0x04, 0x17
        /*000a*/ 	.short	(.L_15 - .L_14)
.L_14:
        /*000c*/ 	.word	0x00000000
        /*0010*/ 	.short	0x0002
        /*0012*/ 	.short	0x000c
        /*0014*/ 	.byte	0x00, 0xf0, 0x11, 0x00


	//----- nvinfo : EIATTR_KPARAM_INFO
	.align		4
.L_15:
        /*0018*/ 	.byte	0x04, 0x17
        /*001a*/ 	.short	(.L_17 - .L_16)
.L_16:
        /*001c*/ 	.word	0x00000000
        /*0020*/ 	.short	0x0001
        /*0022*/ 	.short	0x0008
        /*0024*/ 	.byte	0x00, 0xf0, 0x11, 0x00


	//----- nvinfo : EIATTR_KPARAM_INFO
	.align		4
.L_17:
        /*0028*/ 	.byte	0x04, 0x17
        /*002a*/ 	.short	(.L_19 - .L_18)
.L_18:
        /*002c*/ 	.word	0x00000000
        /*0030*/ 	.short	0x0000
        /*0032*/ 	.short	0x0000
        /*0034*/ 	.byte	0x00, 0xf5, 0x21, 0x00


	//----- nvinfo : EIATTR_SPARSE_MMA_MASK
	.align		4
.L_19:
        /*0038*/ 	.byte	0x03, 0x50
        /*003a*/ 	.short	0x0000


	//----- nvinfo : EIATTR_MAXREG_COUNT
	.align		4
        /*003c*/ 	.byte	0x03, 0x1b
        /*003e*/ 	.short	0x00ff


	//----- nvinfo : EIATTR_MERCURY_ISA_VERSION
	.align		4
        /*0040*/ 	.byte	0x03, 0x5f
        /*0042*/ 	.short	0x0101


	//----- nvinfo : EIATTR_VRC_CTA_INIT_COUNT
	.align		4
        /*0044*/ 	.byte	0x02, 0x4a
	.zero		1
	.zero		1


	//----- nvinfo : EIATTR_EXIT_INSTR_OFFSETS
	.align		4
        /*0048*/ 	.byte	0x04, 0x1c
        /*004a*/ 	.short	(.L_21 - .L_20)


	//   ....[0]....
.L_20:
        /*004c*/ 	.word	0x000000a0


	//   ....[1]....
        /*0050*/ 	.word	0x00000370


	//   ....[2]....
        /*0054*/ 	.word	0x00000510


	//----- nvinfo : EIATTR_CRS_STACK_SIZE
	.align		4
.L_21:
        /*0058*/ 	.byte	0x04, 0x1e
        /*005a*/ 	.short	(.L_23 - .L_22)
.L_22:
        /*005c*/ 	.word	0x00000000


	//----- nvinfo : EIATTR_CBANK_PARAM_SIZE
	.align		4
.L_23:
        /*0060*/ 	.byte	0x03, 0x19
        /*0062*/ 	.short	0x0010


	//----- nvinfo : EIATTR_PARAM_CBANK
	.align		4
        /*0064*/ 	.byte	0x04, 0x0a
        /*0066*/ 	.short	(.L_25 - .L_24)
	.align		4
.L_24:
        /*0068*/ 	.word	index@(.nv.constant0._Z20invertRedUncoalescedPhii)
        /*006c*/ 	.short	0x0380
        /*006e*/ 	.short	0x0010


	//----- nvinfo : EIATTR_SW_WAR
	.align		4
.L_25:
        /*0070*/ 	.byte	0x04, 0x36
        /*0072*/ 	.short	(.L_27 - .L_26)
.L_26:
        /*0074*/ 	.word	0x00000008
.L_27:


//--------------------- .nv.info._Z18invertRedCoalescedPhii --------------------------
	.section	.nv.info._Z18invertRedCoalescedPhii,"",@"SHT_CUDA_INFO"
	.sectionflags	@""
	.align	4


	//----- nvinfo : EIATTR_CUDA_API_VERSION
	.align		4
        /*0000*/ 	.byte	0x04, 0x37
        /*0002*/ 	.short	(.L_29 - .L_28)
.L_28:
        /*0004*/ 	.word	0x00000082


	//----- nvinfo : EIATTR_KPARAM_INFO
	.align		4
.L_29:
        /*0008*/ 	.byte	0x04, 0x17
        /*000a*/ 	.short	(.L_31 - .L_30)
.L_30:
        /*000c*/ 	.word	0x00000000
        /*0010*/ 	.short	0x0002
        /*0012*/ 	.short	0x000c
        /*0014*/ 	.byte	0x00, 0xf0, 0x11, 0x00


	//----- nvinfo : EIATTR_KPARAM_INFO
	.align		4
.L_31:
        /*0018*/ 	.byte	0x04, 0x17
        /*001a*/ 	.short	(.L_33 - .L_32)
.L_32:
        /*001c*/ 	.word	0x00000000
        /*0020*/ 	.short	0x0001
        /*0022*/ 	.short	0x0008
        /*0024*/ 	.byte	0x00, 0xf0, 0x11, 0x00


	//----- nvinfo : EIATTR_KPARAM_INFO
	.align		4
.L_33:
        /*0028*/ 	.byte	0x04, 0x17
        /*002a*/ 	.short	(.L_35 - .L_34)
.L_34:
        /*002c*/ 	.word	0x00000000
        /*0030*/ 	.short	0x0000
        /*0032*/ 	.short	0x0000
        /*0034*/ 	.byte	0x00, 0xf5, 0x21, 0x00


	//----- nvinfo : EIATTR_SPARSE_MMA_MASK
	.align		4
.L_35:
        /*0038*/ 	.byte	0x03, 0x50
        /*003a*/ 	.short	0x0000


	//----- nvinfo : EIATTR_MAXREG_COUNT
	.align		4
        /*003c*/ 	.byte	0x03, 0x1b
        /*003e*/ 	.short	0x00ff


	//----- nvinfo : EIATTR_MERCURY_ISA_VERSION
	.align		4
        /*0040*/ 	.byte	0x03, 0x5f
        /*0042*/ 	.short	0x0101


	//----- nvinfo : EIATTR_VRC_CTA_INIT_COUNT
	.align		4
        /*0044*/ 	.byte	0x02, 0x4a
	.zero		1
	.zero		1


	//----- nvinfo : EIATTR_EXIT_INSTR_OFFSETS
	.align		4
        /*0048*/ 	.byte	0x04, 0x1c
        /*004a*/ 	.short	(.L_37 - .L_36)


	//   ....[0]....
.L_36:
        /*004c*/ 	.word	0x00000080


	//   ....[1]....
        /*0050*/ 	.word	0x00000100


	//----- nvinfo : EIATTR_CBANK_PARAM_SIZE
	.align		4
.L_37:
        /*0054*/ 	.byte	0x03, 0x19
        /*0056*/ 	.short	0x0010


	//----- nvinfo : EIATTR_PARAM_CBANK
	.align		4
        /*0058*/ 	.byte	0x04, 0x0a
        /*005a*/ 	.short	(.L_39 - .L_38)
	.align		4
.L_38:
        /*005c*/ 	.word	index@(.nv.constant0._Z18invertRedCoalescedPhii)
        /*0060*/ 	.short	0x0380
        /*0062*/ 	.short	0x0010


	//----- nvinfo : EIATTR_SW_WAR
	.align		4
.L_39:
        /*0064*/ 	.byte	0x04, 0x36
        /*0066*/ 	.short	(.L_41 - .L_40)
.L_40:
        /*0068*/ 	.word	0x00000008
.L_41:


//--------------------- .nv.callgraph             --------------------------
	.section	.nv.callgraph,"",@"SHT_CUDA_CALLGRAPH"
	.align	4
	.sectionentsize	8
	.align		4
        /*0000*/ 	.word	0x00000000
	.align		4
        /*0004*/ 	.word	0xffffffff
	.align		4
        /*0008*/ 	.word	0x00000000
	.align		4
        /*000c*/ 	.word	0xfffffffe
	.align		4
        /*0010*/ 	.word	0x00000000
	.align		4
        /*0014*/ 	.word	0xfffffffd
	.align		4
        /*0018*/ 	.word	0x00000000
	.align		4
        /*001c*/ 	.word	0xfffffffc


//--------------------- .text._Z20invertRedUncoalescedPhii --------------------------
	.section	.text._Z20invertRedUncoalescedPhii,"ax",@progbits
	.align	128
        .global         _Z20invertRedUncoalescedPhii
        .type           _Z20invertRedUncoalescedPhii,@function
        .size           _Z20invertRedUncoalescedPhii,(.L_x_6 - _Z20invertRedUncoalescedPhii)
        .other          _Z20invertRedUncoalescedPhii,@"STO_CUDA_ENTRY STV_DEFAULT"
_Z20invertRedUncoalescedPhii:
.text._Z20invertRedUncoalescedPhii:
[----:B------:R-:W-:Y:S01]  /*0000*/  LDC R1, c[0x0][0x37c] ;  /* 0x0000df00ff017b82 */ /* 0x000fe20000000800 */
[----:B------:R-:W0:Y:S07]  /*0010*/  S2R R3, SR_TID.X ;  /* 0x0000000000037919 */ /* 0x000e2e0000002100 */
[----:B------:R-:W0:Y:S01]  /*0020*/  S2UR UR6, SR_CTAID.X ;  /* 0x00000000000679c3 */ /* 0x000e220000002500 */
[----:B------:R-:W1:Y:S07]  /*0030*/  LDCU.64 UR4, c[0x0][0x388] ;  /* 0x00007100ff0477ac */ /* 0x000e6e0008000a00 */
[----:B------:R-:W0:Y:S01]  /*0040*/  LDC R0, c[0x0][0x360] ;  /* 0x0000d800ff007b82 */ /* 0x000e220000000800 */
[----:B------:R-:W2:Y:S01]  /*0050*/  LDCU UR7, c[0x0][0x370] ;  /* 0x00006e00ff0777ac */ /* 0x000ea20008000800 */
[----:B-1----:R-:W-:Y:S01]  /*0060*/  UIMAD UR4, UR5, UR4, URZ ;  /* 0x00000004050472a4 */ /* 0x002fe2000f8e02ff */
[----:B0-----:R-:W-:-:S02]  /*0070*/  IMAD R3, R0, UR6, R3 ;  /* 0x0000000600037c24 */ /* 0x001fc4000f8e0203 */
[----:B--2---:R-:W-:-:S03]  /*0080*/  IMAD R0, R0, UR7, RZ ;  /* 0x0000000700007c24 */ /* 0x004fc6000f8e02ff */
[----:B------:R-:W-:-:S13]  /*0090*/  ISETP.GE.AND P0, PT, R3, UR4, PT ;  /* 0x0000000403007c0c */ /* 0x000fda000bf06270 */
[----:B------:R-:W-:Y:S05]  /*00a0*/  @P0 EXIT ;  /* 0x000000000000094d */ /* 0x000fea0003800000 */
[----:B------:R-:W0:Y:S01]  /*00b0*/  I2F.U32.RP R8, R0 ;  /* 0x0000000000087306 */ /* 0x000e220000209000 */
[C---:B------:R-:W-:Y:S01]  /*00c0*/  IMAD.IADD R2, R0.reuse, 0x1, R3 ;  /* 0x0000000100027824 */ /* 0x040fe200078e0203 */
[----:B------:R-:W-:Y:S01]  /*00d0*/  ISETP.NE.U32.AND P2, PT, R0, RZ, PT ;  /* 0x000000ff0000720c */ /* 0x000fe20003f45070 */
[----:B------:R-:W-:Y:S01]  /*00e0*/  IMAD.MOV R9, RZ, RZ, -R0 ;  /* 0x000000ffff097224 */ /* 0x000fe200078e0a00 */
[----:B------:R-:W1:Y:S01]  /*00f0*/  LDCU.64 UR6, c[0x0][0x358] ;  /* 0x00006b00ff0677ac */ /* 0x000e620008000a00 */
[----:B------:R-:W-:Y:S01]  /*0100*/  BSSY.RECONVERGENT B0, `(.L_x_0) ;  /* 0x0000026000007945 */ /* 0x000fe20003800200 */
[C---:B------:R-:W-:Y:S02]  /*0110*/  ISETP.GE.AND P0, PT, R2.reuse, UR4, PT ;  /* 0x0000000402007c0c */ /* 0x040fe4000bf06270 */
[----:B------:R-:W-:Y:S01]  /*0120*/  VIMNMX R7, PT, PT, R2, UR4, !PT ;  /* 0x0000000402077c48 */ /* 0x000fe2000ffe0100 */
[----:B------:R-:W2:Y:S01]  /*0130*/  LDCU.64 UR8, c[0x0][0x380] ;  /* 0x00007000ff0877ac */ /* 0x000ea20008000a00 */
[----:B------:R-:W-:-:S04]  /*0140*/  SEL R6, RZ, 0x1, P0 ;  /* 0x00000001ff067807 */ /* 0x000fc80000000000 */
[----:B------:R-:W-:Y:S01]  /*0150*/  IADD3 R7, PT, PT, R7, -R2, -R6 ;  /* 0x8000000207077210 */ /* 0x000fe20007ffe806 */
[----:B0-----:R-:W0:Y:S02]  /*0160*/  MUFU.RCP R8, R8 ;  /* 0x0000000800087308 */ /* 0x001e240000001000 */
[----:B0-----:R-:W-:-:S06]  /*0170*/  VIADD R4, R8, 0xffffffe ;  /* 0x0ffffffe08047836 */ /* 0x001fcc0000000000 */
[----:B------:R0:W3:Y:S02]  /*0180*/  F2I.FTZ.U32.TRUNC.NTZ R5, R4 ;  /* 0x0000000400057305 */ /* 0x0000e4000021f000 */
[----:B0-----:R-:W-:Y:S02]  /*0190*/  IMAD.MOV.U32 R4, RZ, RZ, RZ ;  /* 0x000000ffff047224 */ /* 0x001fe400078e00ff */
[----:B---3--:R-:W-:-:S04]  /*01a0*/  IMAD R9, R9, R5, RZ ;  /* 0x0000000509097224 */ /* 0x008fc800078e02ff */
[----:B------:R-:W-:-:S06]  /*01b0*/  IMAD.HI.U32 R8, R5, R9, R4 ;  /* 0x0000000905087227 */ /* 0x000fcc00078e0004 */
[----:B------:R-:W-:-:S04]  /*01c0*/  IMAD.HI.U32 R5, R8, R7, RZ ;  /* 0x0000000708057227 */ /* 0x000fc800078e00ff */
[----:B------:R-:W-:-:S04]  /*01d0*/  IMAD.MOV R2, RZ, RZ, -R5 ;  /* 0x000000ffff027224 */ /* 0x000fc800078e0a05 */
[----:B------:R-:W-:-:S05]  /*01e0*/  IMAD R7, R0, R2, R7 ;  /* 0x0000000200077224 */ /* 0x000fca00078e0207 */
[----:B------:R-:W-:-:S13]  /*01f0*/  ISETP.GE.U32.AND P0, PT, R7, R0, PT ;  /* 0x000000000700720c */ /* 0x000fda0003f06070 */
[----:B------:R-:W-:Y:S02]  /*0200*/  @P0 IMAD.IADD R7, R7, 0x1, -R0 ;  /* 0x0000000107070824 */ /* 0x000fe400078e0a00 */
[----:B------:R-:W-:-:S03]  /*0210*/  @P0 VIADD R5, R5, 0x1 ;  /* 0x0000000105050836 */ /* 0x000fc60000000000 */
[----:B------:R-:W-:-:S13]  /*0220*/  ISETP.GE.U32.AND P1, PT, R7, R0, PT ;  /* 0x000000000700720c */ /* 0x000fda0003f26070 */
[----:B------:R-:W-:Y:S01]  /*0230*/  @P1 VIADD R5, R5, 0x1 ;  /* 0x0000000105051836 */ /* 0x000fe20000000000 */
[----:B------:R-:W-:-:S05]  /*0240*/  @!P2 LOP3.LUT R5, RZ, R0, RZ, 0x33, !PT ;  /* 0x00000000ff05a212 */ /* 0x000fca00078e33ff */
[----:B------:R-:W-:-:S05]  /*0250*/  IMAD.IADD R2, R6, 0x1, R5 ;  /* 0x0000000106027824 */ /* 0x000fca00078e0205 */
[C---:B------:R-:W-:Y:S02]  /*0260*/  LOP3.LUT R4, R2.reuse, 0x3, RZ, 0xc0, !PT ;  /* 0x0000000302047812 */ /* 0x040fe400078ec0ff */
[----:B------:R-:W-:Y:S02]  /*0270*/  ISETP.GE.U32.AND P0, PT, R2, 0x3, PT ;  /* 0x000000030200780c */ /* 0x000fe40003f06070 */
[----:B------:R-:W-:-:S13]  /*0280*/  ISETP.NE.AND P1, PT, R4, 0x3, PT ;  /* 0x000000030400780c */ /* 0x000fda0003f25270 */
[----:B-12---:R-:W-:Y:S05]  /*0290*/  @!P1 BRA `(.L_x_1) ;  /* 0x0000000000309947 */ /* 0x006fea0003800000 */
[----:B------:R-:W-:-:S05]  /*02a0*/  VIADD R2, R2, 0x1 ;  /* 0x0000000102027836 */ /* 0x000fca0000000000 */
[----:B------:R-:W-:-:S05]  /*02b0*/  LOP3.LUT R2, R2, 0x3, RZ, 0xc0, !PT ;  /* 0x0000000302027812 */ /* 0x000fca00078ec0ff */
[----:B------:R-:W-:-:S07]  /*02c0*/  IMAD.MOV R2, RZ, RZ, -R2 ;  /* 0x000000ffff027224 */ /* 0x000fce00078e0a02 */
.L_x_2:
[----:B0-----:R-:W-:-:S04]  /*02d0*/  IADD3 R4, P1, PT, R3, UR8, RZ ;  /* 0x0000000803047c10 */ /* 0x001fc8000ff3e0ff */
[----:B------:R-:W-:-:S05]  /*02e0*/  LEA.HI.X.SX32 R5, R3, UR9, 0x1, P1 ;  /* 0x0000000903057c11 */ /* 0x000fca00088f0eff */
[----:B------:R-:W2:Y:S01]  /*02f0*/  LDG.E.U8 R6, desc[UR6][R4.64] ;  /* 0x0000000604067981 */ /* 0x000ea2000c1e1100 */
[----:B------:R-:W-:Y:S02]  /*0300*/  VIADD R2, R2, 0x1 ;  /* 0x0000000102027836 */ /* 0x000fe40000000000 */
[----:B------:R-:W-:-:S03]  /*0310*/  IMAD.IADD R3, R0, 0x1, R3 ;  /* 0x0000000100037824 */ /* 0x000fc600078e0203 */
[----:B------:R-:W-:Y:S02]  /*0320*/  ISETP.NE.AND P1, PT, R2, RZ, PT ;  /* 0x000000ff0200720c */ /* 0x000fe40003f25270 */
[----:B--2---:R-:W-:-:S05]  /*0330*/  LOP3.LUT R7, RZ, R6, RZ, 0x33, !PT ;  /* 0x00000006ff077212 */ /* 0x004fca00078e33ff */
[----:B------:R0:W-:Y:S06]  /*0340*/  STG.E.U8 desc[UR6][R4.64], R7 ;  /* 0x0000000704007986 */ /* 0x0001ec000c101106 */
[----:B------:R-:W-:Y:S05]  /*0350*/  @P1 BRA `(.L_x_2) ;  /* 0xfffffffc00dc1947 */ /* 0x000fea000383ffff */
.L_x_1:
[----:B------:R-:W-:Y:S05]  /*0360*/  BSYNC.RECONVERGENT B0 ;  /* 0x0000000000007941 */ /* 0x000fea0003800200 */
.L_x_0:
[----:B------:R-:W-:Y:S05]  /*0370*/  @!P0 EXIT ;  /* 0x000000000000894d */ /* 0x000fea0003800000 */
[----:B------:R-:W-:Y:S01]  /*0380*/  SHF.R.S32.HI R19, RZ, 0x1f, R0 ;  /* 0x0000001fff137819 */ /* 0x000fe20000011400 */
[----:B------:R-:W1:Y:S06]  /*0390*/  LDCU.64 UR8, c[0x0][0x380] ;  /* 0x00007000ff0877ac */ /* 0x000e6c0008000a00 */
.L_x_3:
[----:B-1----:R-:W-:-:S04]  /*03a0*/  IADD3 R10, P0, PT, R3, UR8, RZ ;  /* 0x00000008030a7c10 */ /* 0x002fc8000ff1e0ff */
[----:B--2---:R-:W-:-:S05]  /*03b0*/  LEA.HI.X.SX32 R11, R3, UR9, 0x1, P0 ;  /* 0x00000009030b7c11 */ /* 0x004fca00080f0eff */
[----:B------:R-:W2:Y:S01]  /*03c0*/  LDG.E.U8 R2, desc[UR6][R10.64] ;  /* 0x000000060a027981 */ /* 0x000ea2000c1e1100 */
[----:B------:R-:W-:-:S05]  /*03d0*/  IADD3 R6, P0, PT, R0, R10, RZ ;  /* 0x0000000a00067210 */ /* 0x000fca0007f1e0ff */
[----:B0-----:R-:W-:Y:S01]  /*03e0*/  IMAD.X R7, R19, 0x1, R11, P0 ;  /* 0x0000000113077824 */ /* 0x001fe200000e060b */
[----:B--2---:R-:W-:-:S05]  /*03f0*/  LOP3.LUT R13, RZ, R2, RZ, 0x33, !PT ;  /* 0x00000002ff0d7212 */ /* 0x004fca00078e33ff */
[----:B------:R0:W-:Y:S04]  /*0400*/  STG.E.U8 desc[UR6][R10.64], R13 ;  /* 0x0000000d0a007986 */ /* 0x0001e8000c101106 */
[----:B------:R-:W2:Y:S01]  /*0410*/  LDG.E.U8 R2, desc[UR6][R6.64] ;  /* 0x0000000606027981 */ /* 0x000ea2000c1e1100 */
[----:B------:R-:W-:-:S05]  /*0420*/  IADD3 R8, P0, PT, R0, R6, RZ ;  /* 0x0000000600087210 */ /* 0x000fca0007f1e0ff */
[----:B------:R-:W-:Y:S01]  /*0430*/  IMAD.X R9, R19, 0x1, R7, P0 ;  /* 0x0000000113097824 */ /* 0x000fe200000e0607 */
[----:B--2---:R-:W-:-:S05]  /*0440*/  LOP3.LUT R15, RZ, R2, RZ, 0x33, !PT ;  /* 0x00000002ff0f7212 */ /* 0x004fca00078e33ff */
[----:B------:R2:W-:Y:S04]  /*0450*/  STG.E.U8 desc[UR6][R6.64], R15 ;  /* 0x0000000f06007986 */ /* 0x0005e8000c101106 */
[----:B------:R-:W3:Y:S01]  /*0460*/  LDG.E.U8 R2, desc[UR6][R8.64] ;  /* 0x0000000608027981 */ /* 0x000ee2000c1e1100 */
[----:B------:R-:W-:-:S05]  /*0470*/  IADD3 R4, P0, PT, R0, R8, RZ ;  /* 0x0000000800047210 */ /* 0x000fca0007f1e0ff */
[----:B------:R-:W-:Y:S01]  /*0480*/  IMAD.X R5, R19, 0x1, R9, P0 ;  /* 0x0000000113057824 */ /* 0x000fe200000e0609 */
[----:B---3--:R-:W-:-:S05]  /*0490*/  LOP3.LUT R17, RZ, R2, RZ, 0x33, !PT ;  /* 0x00000002ff117212 */ /* 0x008fca00078e33ff */
[----:B------:R2:W-:Y:S04]  /*04a0*/  STG.E.U8 desc[UR6][R8.64], R17 ;  /* 0x0000001108007986 */ /* 0x0005e8000c101106 */
[----:B------:R-:W0:Y:S01]  /*04b0*/  LDG.E.U8 R2, desc[UR6][R4.64] ;  /* 0x0000000604027981 */ /* 0x000e22000c1e1100 */
[----:B------:R-:W-:-:S05]  /*04c0*/  IMAD R3, R0, 0x4, R3 ;  /* 0x0000000400037824 */ /* 0x000fca00078e0203 */
[----:B------:R-:W-:Y:S02]  /*04d0*/  ISETP.GE.AND P0, PT, R3, UR4, PT ;  /* 0x0000000403007c0c */ /* 0x000fe4000bf06270 */
[----:B0-----:R-:W-:-:S05]  /*04e0*/  LOP3.LUT R11, RZ, R2, RZ, 0x33, !PT ;  /* 0x00000002ff0b7212 */ /* 0x001fca00078e33ff */
[----:B------:R2:W-:Y:S06]  /*04f0*/  STG.E.U8 desc[UR6][R4.64], R11 ;  /* 0x0000000b04007986 */ /* 0x0005ec000c101106 */
[----:B------:R-:W-:Y:S05]  /*0500*/  @!P0 BRA `(.L_x_3) ;  /* 0xfffffffc00a48947 */ /* 0x000fea000383ffff */
[----:B------:R-:W-:Y:S05]  /*0510*/  EXIT ;  /* 0x000000000000794d */ /* 0x000fea0003800000 */
.L_x_4:
[----:B------:R-:W-:-:S00]  /*0520*/  BRA `(.L_x_4) ;  /* 0xfffffffc00fc7947 */ /* 0x000fc0000383ffff */
[----:B------:R-:W-:-:S00]  /*0530*/  NOP ;  /* 0x0000000000007918 */ /* 0x000fc00000000000 */
        /* <DEDUP_REMOVED lines=12> */
.L_x_6:


//--------------------- .text._Z18invertRedCoalescedPhii --------------------------
	.section	.text._Z18invertRedCoalescedPhii,"ax",@progbits
	.align	128
        .global         _Z18invertRedCoalescedPhii
        .type           _Z18invertRedCoalescedPhii,@function
        .size           _Z18invertRedCoalescedPhii,(.L_x_7 - _Z18invertRedCoalescedPhii)
        .other          _Z18invertRedCoalescedPhii,@"STO_CUDA_ENTRY STV_DEFAULT"
_Z18invertRedCoalescedPhii:
.text._Z18invertRedCoalescedPhii:
[----:B------:R-:W-:Y:S01]  /*0000*/  LDC R1, c[0x0][0x37c] ;  /* 0x0000df00ff017b82 */ /* 0x000fe20000000800 */
[----:B------:R-:W0:Y:S07]  /*0010*/  S2R R3, SR_TID.X ;  /* 0x0000000000037919 */ /* 0x000e2e0000002100 */
[----:B------:R-:W0:Y:S01]  /*0020*/  S2UR UR6, SR_CTAID.X ;  /* 0x00000000000679c3 */ /* 0x000e220000002500 */
[----:B------:R-:W1:Y:S07]  /*0030*/  LDCU.64 UR4, c[0x0][0x388] ;  /* 0x00007100ff0477ac */ /* 0x000e6e0008000a00 */
[----:B------:R-:W0:Y:S01]  /*0040*/  LDC R0, c[0x0][0x360] ;  /* 0x0000d800ff007b82 */ /* 0x000e220000000800 */
[----:B-1----:R-:W-:Y:S01]  /*0050*/  UIMAD UR4, UR5, UR4, URZ ;  /* 0x00000004050472a4 */ /* 0x002fe2000f8e02ff */
[----:B0-----:R-:W-:-:S05]  /*0060*/  IMAD R0, R0, UR6, R3 ;  /* 0x0000000600007c24 */ /* 0x001fca000f8e0203 */
[----:B------:R-:W-:-:S13]  /*0070*/  ISETP.GE.AND P0, PT, R0, UR4, PT ;  /* 0x0000000400007c0c */ /* 0x000fda000bf06270 */
[----:B------:R-:W-:Y:S05]  /*0080*/  @P0 EXIT ;  /* 0x000000000000094d */ /* 0x000fea0003800000 */
[----:B------:R-:W0:Y:S01]  /*0090*/  LDCU.64 UR6, c[0x0][0x380] ;  /* 0x00007000ff0677ac */ /* 0x000e220008000a00 */
[----:B------:R-:W1:Y:S01]  /*00a0*/  LDCU.64 UR4, c[0x0][0x358] ;  /* 0x00006b00ff0477ac */ /* 0x000e620008000a00 */
[----:B0-----:R-:W-:-:S04]  /*00b0*/  IADD3 R2, P0, PT, R0, UR6, RZ ;  /* 0x0000000600027c10 */ /* 0x001fc8000ff1e0ff */
[----:B------:R-:W-:-:S05]  /*00c0*/  LEA.HI.X.SX32 R3, R0, UR7, 0x1, P0 ;  /* 0x0000000700037c11 */ /* 0x000fca00080f0eff */
[----:B-1----:R-:W2:Y:S02]  /*00d0*/  LDG.E.U8 R0, desc[UR4][R2.64] ;  /* 0x0000000402007981 */ /* 0x002ea4000c1e1100 */
[----:B--2---:R-:W-:-:S05]  /*00e0*/  LOP3.LUT R5, RZ, R0, RZ, 0x33, !PT ;  /* 0x00000000ff057212 */ /* 0x004fca00078e33ff */
[----:B------:R-:W-:Y:S01]  /*00f0*/  STG.E.U8 desc[UR4][R2.64], R5 ;  /* 0x0000000502007986 */ /* 0x000fe2000c101104 */
[----:B------:R-:W-:Y:S05]  /*0100*/  EXIT ;  /* 0x000000000000794d */ /* 0x000fea0003800000 */
.L_x_5:
        /* <DEDUP_REMOVED lines=15> */
.L_x_7:


//--------------------- .nv.shared.reserved.0     --------------------------
	.section	.nv.shared.reserved.0,"aw",@nobits
	.weak		__nv_reservedSMEM_offset_0_alias
	.size		__nv_reservedSMEM_offset_0_alias, 0, 64
	.other		__nv_reservedSMEM_offset_0_alias,@"STO_CUDA_RESERVED_SHARED STV_DEFAULT"
__nv_reservedSMEM_offset_0_alias:
	.zero		0
	.zero		64


//--------------------- .nv.constant0._Z20invertRedUncoalescedPhii --------------------------
	.section	.nv.constant0._Z20invertRedUncoalescedPhii,"a",@progbits
	.sectionflags	@""
	.align	4
.nv.constant0._Z20invertRedUncoalescedPhii:
	.zero		912


//--------------------- .nv.constant0._Z18invertRedCoalescedPhii --------------------------
	.section	.nv.constant0._Z18invertRedCoalescedPhii,"a",@progbits
	.sectionflags	@""
	.align	4
.nv.constant0._Z18invertRedCoalescedPhii:
	.zero		912


//--------------------- SYMBOLS --------------------------

	.type		.nv.reservedSmem.offset0,@object
	.size		.nv.reservedSmem.offset0,0x4
